//
// Generated by NVIDIA NVVM Compiler
//
// Compiler Build ID: CL-36424714
// Cuda compilation tools, release 13.0, V13.0.88
// Based on NVVM 20.0.0
//

.version 9.0
.target sm_100
.address_size 64

	// .globl	_Z7stencilv

.visible .entry _Z7stencilv()
{


	ret;

}


// ===== COMPILED SASS (sm_100) =====

	.target	sm_100

	.elftype	@"ET_EXEC"


//--------------------- .note.nv.tkinfo           --------------------------
	.section	.note.nv.tkinfo,"",@"SHT_NOTE"
	.sectionflags	@"SHF_NOTE_NV_TKINFO"
	.tkinfo
        /*0018*/ 	.word	0x00000002
        /*0030*/ 	.string	""
        /*0030*/ 	.string	"ptxas"
        /*0030*/ 	.string	"Cuda compilation tools, release 13.0, V13.0.88"
        /*0030*/ 	.string	"Build cuda_13.0.r13.0/compiler.36424714_0"
        /*0030*/ 	.string	"-arch sm_100 -m 64 "



//--------------------- .note.nv.cuinfo           --------------------------
	.section	.note.nv.cuinfo,"",@"SHT_NOTE"
	.sectionflags	@"SHF_NOTE_NV_CUINFO"
        /*0018*/ 	.short	0x0002
        /*001a*/ 	.short	0x0064
        /*001c*/ 	.short	0x0082
	.zero		2


//--------------------- .nv.info                  --------------------------
	.section	.nv.info,"",@"SHT_CUDA_INFO"
	.align	4


	//----- nvinfo : EIATTR_REGCOUNT
	.align		4
        /*0000*/ 	.byte	0x04, 0x2f
        /*0002*/ 	.short	(.L_1 - .L_0)
	.align		4
.L_0:
        /*0004*/ 	.word	index@(_Z7stencilv)
        /*0008*/ 	.word	0x00000004


	//----- nvinfo : EIATTR_FRAME_SIZE
	.align		4
.L_1:
        /*000c*/ 	.byte	0x04, 0x11
        /*000e*/ 	.short	(.L_3 - .L_2)
	.align		4
.L_2:
        /*0010*/ 	.word	index@(_Z7stencilv)
        /*0014*/ 	.word	0x00000000


	//----- nvinfo : EIATTR_MIN_STACK_SIZE
	.align		4
.L_3:
        /*0018*/ 	.byte	0x04, 0x12
        /*001a*/ 	.short	(.L_5 - .L_4)
	.align		4
.L_4:
        /*001c*/ 	.word	index@(_Z7stencilv)
        /*0020*/ 	.word	0x00000000
.L_5:


//--------------------- .nv.compat                --------------------------
	.section	.nv.compat,"",@"SHT_CUDA_COMPAT_INFO"
	.align	4
        /*0000*/ 	.byte	0x02, 0x09, 0x00, 0x00, 0x02, 0x02, 0x01, 0x00, 0x02, 0x05, 0x05, 0x00, 0x03, 0x07, 0x01, 0x01
        /*0010*/ 	.byte	0x02, 0x03, 0x00, 0x00, 0x02, 0x06, 0x01, 0x00, 0x04, 0x0b, 0x08, 0x00, 0x09, 0x00, 0x00, 0x00
        /*0020*/ 	.byte	0x00, 0x00, 0x00, 0x00


//--------------------- .nv.info._Z7stencilv      --------------------------
	.section	.nv.info._Z7stencilv,"",@"SHT_CUDA_INFO"
	.sectionflags	@""
	.align	4


	//----- nvinfo : EIATTR_CUDA_API_VERSION
	.align		4
        /*0000*/ 	.byte	0x04, 0x37
        /*0002*/ 	.short	(.L_7 - .L_6)
.L_6:
        /*0004*/ 	.word	0x00000082


	//----- nvinfo : EIATTR_SPARSE_MMA_MASK
	.align		4
.L_7:
        /*0008*/ 	.byte	0x03, 0x50
        /*000a*/ 	.short	0x0000


	//----- nvinfo : EIATTR_MAXREG_COUNT
	.align		4
        /*000c*/ 	.byte	0x03, 0x1b
        /*000e*/ 	.short	0x00ff


	//----- nvinfo : EIATTR_MERCURY_ISA_VERSION
	.align		4
        /*0010*/ 	.byte	0x03, 0x5f
        /*0012*/ 	.short	0x0101


	//----- nvinfo : EIATTR_VRC_CTA_INIT_COUNT
	.align		4
        /*0014*/ 	.byte	0x02, 0x4a
	.zero		1
	.zero		1


	//----- nvinfo : EIATTR_EXIT_INSTR_OFFSETS
	.align		4
        /*0018*/ 	.byte	0x04, 0x1c
        /*001a*/ 	.short	(.L_9 - .L_8)


	//   ....[0]....
.L_8:
        /*001c*/ 	.word	0x00000010


	//----- nvinfo : EIATTR_SW_WAR
	.align		4
.L_9:
        /*0020*/ 	.byte	0x04, 0x36
        /*0022*/ 	.short	(.L_11 - .L_10)
.L_10:
        /*0024*/ 	.word	0x00000008
.L_11:


//--------------------- .nv.callgraph             --------------------------
	.section	.nv.callgraph,"",@"SHT_CUDA_CALLGRAPH"
	.align	4
	.sectionentsize	8
	.align		4
        /*0000*/ 	.word	0x00000000
	.align		4
        /*0004*/ 	.word	0xffffffff
	.align		4
        /*0008*/ 	.word	0x00000000
	.align		4
        /*000c*/ 	.word	0xfffffffe
	.align		4
        /*0010*/ 	.word	0x00000000
	.align		4
        /*0014*/ 	.word	0xfffffffd
	.align		4
        /*0018*/ 	.word	0x00000000
	.align		4
        /*001c*/ 	.word	0xfffffffc


//--------------------- .text._Z7stencilv         --------------------------
	.section	.text._Z7stencilv,"ax",@progbits
	.align	128
        .global         _Z7stencilv
        .type           _Z7stencilv,@function
        .size           _Z7stencilv,(.L_x_1 - _Z7stencilv)
        .other          _Z7stencilv,@"STO_CUDA_ENTRY STV_DEFAULT"
_Z7stencilv:
.text._Z7stencilv:
[----:B------:R-:W-:Y:S01]  /*0000*/  LDC R1, c[0x0][0x37c] ;  /* 0x0000df00ff017b82 */ /* 0x000fe20000000800 */
[----:B------:R-:W-:Y:S05]  /*0010*/  EXIT ;  /* 0x000000000000794d */ /* 0x000fea0003800000 */
.L_x_0:
[----:B------:R-:W-:-:S00]  /*0020*/  BRA `(.L_x_0) ;  /* 0xfffffffc00fc7947 */ /* 0x000fc0000383ffff */
[----:B------:R-:W-:-:S00]  /*0030*/  NOP ;  /* 0x0000000000007918 */ /* 0x000fc00000000000 */
        /* <DEDUP_REMOVED lines=12> */
.L_x_1:


//--------------------- .nv.shared.reserved.0     --------------------------
	.section	.nv.shared.reserved.0,"aw",@nobits
	.weak		__nv_reservedSMEM_offset_0_alias
	.size		__nv_reservedSMEM_offset_0_alias, 0, 64
	.other		__nv_reservedSMEM_offset_0_alias,@"STO_CUDA_RESERVED_SHARED STV_DEFAULT"
__nv_reservedSMEM_offset_0_alias:
	.zero		0
	.zero		64


//--------------------- .nv.constant0._Z7stencilv --------------------------
	.section	.nv.constant0._Z7stencilv,"a",@progbits
	.sectionflags	@""
	.align	4
.nv.constant0._Z7stencilv:
	.zero		896


//--------------------- SYMBOLS --------------------------

	.type		.nv.reservedSmem.offset0,@object
	.size		.nv.reservedSmem.offset0,0x4
